	.headerflags	@"EF_CUDA_TEXMODE_UNIFIED EF_CUDA_64BIT_ADDRESS EF_CUDA_ACCELERATORS EF_CUDA_SM90 EF_CUDA_VIRTUAL_SM(EF_CUDA_SM90)"
	.elftype	@"ET_EXEC"


//--------------------- .nv.info                  --------------------------
	.section	.nv.info,"",@"SHT_CUDA_INFO"
	.align	4


	//----- nvinfo : EIATTR_REGCOUNT
	.align		4
        /*0000*/ 	.byte	0x04, 0x2f
        /*0002*/ 	.short	(.L_2 - .L_1)
	.align		4
.L_1:
        /*0004*/ 	.word	index@(triton_per_fused__native_batch_norm_legit_convolution_elu_5)
        /*0008*/ 	.word	0x0000001e


	//----- nvinfo : EIATTR_MIN_STACK_SIZE
	.align		4
.L_2:
        /*000c*/ 	.byte	0x04, 0x12
        /*000e*/ 	.short	(.L_4 - .L_3)
	.align		4
.L_3:
        /*0010*/ 	.word	index@(triton_per_fused__native_batch_norm_legit_convolution_elu_5)
        /*0014*/ 	.word	0x00000000


	//----- nvinfo : EIATTR_FRAME_SIZE
	.align		4
.L_4:
        /*0018*/ 	.byte	0x04, 0x11
        /*001a*/ 	.short	(.L_6 - .L_5)
	.align		4
.L_5:
        /*001c*/ 	.word	index@(triton_per_fused__native_batch_norm_legit_convolution_elu_5)
        /*0020*/ 	.word	0x00000000


	//----- nvinfo : EIATTR_MIN_STACK_SIZE
	.align		4
.L_6:
        /*0024*/ 	.byte	0x04, 0x12
        /*0026*/ 	.short	(.L_8 - .L_7)
	.align		4
.L_7:
        /*0028*/ 	.word	index@(triton_per_fused__native_batch_norm_legit_convolution_elu_5)
        /*002c*/ 	.word	0x00000000
.L_8:


//--------------------- .nv.info.triton_per_fused__native_batch_norm_legit_convolution_elu_5 --------------------------
	.section	.nv.info.triton_per_fused__native_batch_norm_legit_convolution_elu_5,"",@"SHT_CUDA_INFO"
	.sectionflags	@""
	.align	4


	//----- nvinfo : EIATTR_CUDA_API_VERSION
	.align		4
        /*0000*/ 	.byte	0x04, 0x37
        /*0002*/ 	.short	(.L_10 - .L_9)
.L_9:
        /*0004*/ 	.word	0x0000007c


	//----- nvinfo : EIATTR_KPARAM_INFO
	.align		4
.L_10:
        /*0008*/ 	.byte	0x04, 0x17
        /*000a*/ 	.short	(.L_12 - .L_11)
.L_11:
        /*000c*/ 	.word	0x00000000
        /*0010*/ 	.short	0x0006
        /*0012*/ 	.short	0x002c
        /*0014*/ 	.byte	0x00, 0xf0, 0x11, 0x00


	//----- nvinfo : EIATTR_KPARAM_INFO
	.align		4
.L_12:
        /*0018*/ 	.byte	0x04, 0x17
        /*001a*/ 	.short	(.L_14 - .L_13)
.L_13:
        /*001c*/ 	.word	0x00000000
        /*0020*/ 	.short	0x0005
        /*0022*/ 	.short	0x0028
        /*0024*/ 	.byte	0x00, 0xf0, 0x11, 0x00


	//----- nvinfo : EIATTR_KPARAM_INFO
	.align		4
.L_14:
        /*0028*/ 	.byte	0x04, 0x17
        /*002a*/ 	.short	(.L_16 - .L_15)
.L_15:
        /*002c*/ 	.word	0x00000000
        /*0030*/ 	.short	0x0004
        /*0032*/ 	.short	0x0020
        /*0034*/ 	.byte	0x00, 0xf4, 0x21, 0x00


	//----- nvinfo : EIATTR_KPARAM_INFO
	.align		4
.L_16:
        /*0038*/ 	.byte	0x04, 0x17
        /*003a*/ 	.short	(.L_18 - .L_17)
.L_17:
        /*003c*/ 	.word	0x00000000
        /*0040*/ 	.short	0x0003
        /*0042*/ 	.short	0x0018
        /*0044*/ 	.byte	0x00, 0xf4, 0x21, 0x00


	//----- nvinfo : EIATTR_KPARAM_INFO
	.align		4
.L_18:
        /*0048*/ 	.byte	0x04, 0x17
        /*004a*/ 	.short	(.L_20 - .L_19)
.L_19:
        /*004c*/ 	.word	0x00000000
        /*0050*/ 	.short	0x0002
        /*0052*/ 	.short	0x0010
        /*0054*/ 	.byte	0x00, 0xf4, 0x21, 0x00


	//----- nvinfo : EIATTR_KPARAM_INFO
	.align		4
.L_20:
        /*0058*/ 	.byte	0x04, 0x17
        /*005a*/ 	.short	(.L_22 - .L_21)
.L_21:
        /*005c*/ 	.word	0x00000000
        /*0060*/ 	.short	0x0001
        /*0062*/ 	.short	0x0008
        /*0064*/ 	.byte	0x00, 0xf4, 0x21, 0x00


	//----- nvinfo : EIATTR_KPARAM_INFO
	.align		4
.L_22:
        /*0068*/ 	.byte	0x04, 0x17
        /*006a*/ 	.short	(.L_24 - .L_23)
.L_23:
        /*006c*/ 	.word	0x00000000
        /*0070*/ 	.short	0x0000
        /*0072*/ 	.short	0x0000
        /*0074*/ 	.byte	0x00, 0xf4, 0x21, 0x00


	//----- nvinfo : EIATTR_SPARSE_MMA_MASK
	.align		4
.L_24:
        /*0078*/ 	.byte	0x03, 0x50
        /*007a*/ 	.short	0x0000


	//----- nvinfo : EIATTR_MAXREG_COUNT
	.align		4
        /*007c*/ 	.byte	0x03, 0x1b
        /*007e*/ 	.short	0x00ff


	//----- nvinfo : EIATTR_COOP_GROUP_MASK_REGIDS
	.align		4
        /*0080*/ 	.byte	0x04, 0x29
        /*0082*/ 	.short	(.L_26 - .L_25)


	//   ....[0]....
.L_25:
        /*0084*/ 	.word	0xffffffff


	//   ....[1]....
        /*0088*/ 	.word	0xffffffff


	//   ....[2]....
        /*008c*/ 	.word	0xffffffff


	//   ....[3]....
        /*0090*/ 	.word	0xffffffff


	//   ....[4]....
        /*0094*/ 	.word	0xffffffff


	//   ....[5]....
        /*0098*/ 	.word	0xffffffff


	//   ....[6]....
        /*009c*/ 	.word	0xffffffff


	//   ....[7]....
        /*00a0*/ 	.word	0xffffffff


	//   ....[8]....
        /*00a4*/ 	.word	0xffffffff


	//   ....[9]....
        /*00a8*/ 	.word	0xffffffff


	//   ....[10]....
        /*00ac*/ 	.word	0xffffffff


	//   ....[11]....
        /*00b0*/ 	.word	0xffffffff


	//----- nvinfo : EIATTR_COOP_GROUP_INSTR_OFFSETS
	.align		4
.L_26:
        /*00b4*/ 	.byte	0x04, 0x28
        /*00b6*/ 	.short	(.L_28 - .L_27)


	//   ....[0]....
.L_27:
        /*00b8*/ 	.word	0x000001d0


	//   ....[1]....
        /*00bc*/ 	.word	0x000001f0


	//   ....[2]....
        /*00c0*/ 	.word	0x00000210


	//   ....[3]....
        /*00c4*/ 	.word	0x00000230


	//   ....[4]....
        /*00c8*/ 	.word	0x00000250


	//   ....[5]....
        /*00cc*/ 	.word	0x000002f0


	//   ....[6]....
        /*00d0*/ 	.word	0x000003e0


	//   ....[7]....
        /*00d4*/ 	.word	0x00000400


	//   ....[8]....
        /*00d8*/ 	.word	0x00000420


	//   ....[9]....
        /*00dc*/ 	.word	0x00000440


	//   ....[10]....
        /*00e0*/ 	.word	0x00000460


	//   ....[11]....
        /*00e4*/ 	.word	0x000004c0


	//----- nvinfo : EIATTR_EXIT_INSTR_OFFSETS
	.align		4
.L_28:
        /*00e8*/ 	.byte	0x04, 0x1c
        /*00ea*/ 	.short	(.L_30 - .L_29)


	//   ....[0]....
.L_29:
        /*00ec*/ 	.word	0x00000d40


	//   ....[1]....
        /*00f0*/ 	.word	0x00000d60


	//----- nvinfo : EIATTR_REQNTID
	.align		4
.L_30:
        /*00f4*/ 	.byte	0x04, 0x10
        /*00f6*/ 	.short	(.L_32 - .L_31)
.L_31:
        /*00f8*/ 	.word	0x00000040
        /*00fc*/ 	.word	0x00000001
        /*0100*/ 	.word	0x00000001


	//----- nvinfo : EIATTR_CBANK_PARAM_SIZE
	.align		4
.L_32:
        /*0104*/ 	.byte	0x03, 0x19
        /*0106*/ 	.short	0x0030


	//----- nvinfo : EIATTR_PARAM_CBANK
	.align		4
        /*0108*/ 	.byte	0x04, 0x0a
        /*010a*/ 	.short	(.L_34 - .L_33)
	.align		4
.L_33:
        /*010c*/ 	.word	index@(.nv.constant0.triton_per_fused__native_batch_norm_legit_convolution_elu_5)
        /*0110*/ 	.short	0x0210
        /*0112*/ 	.short	0x0030


	//----- nvinfo : EIATTR_SW_WAR
	.align		4
.L_34:
        /*0114*/ 	.byte	0x04, 0x36
        /*0116*/ 	.short	(.L_36 - .L_35)
.L_35:
        /*0118*/ 	.word	0x00000008
.L_36:


//--------------------- .nv.callgraph             --------------------------
	.section	.nv.callgraph,"",@"SHT_CUDA_CALLGRAPH"
	.align	4
	.sectionentsize	8
	.align		4
        /*0000*/ 	.word	0x00000000
	.align		4
        /*0004*/ 	.word	0xffffffff
	.align		4
        /*0008*/ 	.word	0x00000000
	.align		4
        /*000c*/ 	.word	0xfffffffe
	.align		4
        /*0010*/ 	.word	0x00000000
	.align		4
        /*0014*/ 	.word	0xfffffffd
	.align		4
        /*0018*/ 	.word	0x00000000
	.align		4
        /*001c*/ 	.word	0xfffffffc


//--------------------- .nv.constant4             --------------------------
	.section	.nv.constant4,"a",@progbits
	.align	8
	.align		8
.nv.constant4:
        /*0000*/ 	.dword	_$_str


//--------------------- .text.triton_per_fused__native_batch_norm_legit_convolution_elu_5 --------------------------
	.section	.text.triton_per_fused__native_batch_norm_legit_convolution_elu_5,"ax",@progbits
	.sectionflags	@"SHF_BARRIERS=1"
	.align	128
        .global         triton_per_fused__native_batch_norm_legit_convolution_elu_5
        .type           triton_per_fused__native_batch_norm_legit_convolution_elu_5,@function
        .size           triton_per_fused__native_batch_norm_legit_convolution_elu_5,(.L_x_1 - triton_per_fused__native_batch_norm_legit_convolution_elu_5)
        .other          triton_per_fused__native_batch_norm_legit_convolution_elu_5,@"STO_CUDA_ENTRY STV_DEFAULT"
triton_per_fused__native_batch_norm_legit_convolution_elu_5:
.text.triton_per_fused__native_batch_norm_legit_convolution_elu_5:
[----:B------:R-:W0:Y:S02]  /*0000*/  LDC R1, c[0x0][0x28] ;  /* 0x00000a00ff017b82 */ /* 0x000e240000000800 */
[----:B------:R-:W1:Y:S01]  /*0010*/  S2R R19, SR_CTAID.X ;  /* 0x0000000000137919 */ /* 0x000e620000002500 */
[----:B------:R-:W2:Y:S01]  /*0020*/  LDC.64 R12, c[0x0][0x220] ;  /* 0x00008800ff0c7b82 */ /* 0x000ea20000000a00 */
[----:B------:R-:W-:Y:S01]  /*0030*/  ULDC.64 UR6, c[0x0][0x208] ;  /* 0x0000820000067ab9 */ /* 0x000fe20000000a00 */
[----:B------:R-:W3:Y:S06]  /*0040*/  S2R R15, SR_TID.X ;  /* 0x00000000000f7919 */ /* 0x000eec0000002100 */
[----:B------:R-:W4:Y:S01]  /*0050*/  LDC.64 R2, c[0x0][0x210] ;  /* 0x00008400ff027b82 */ /* 0x000f220000000a00 */
[----:B-1----:R-:W-:-:S04]  /*0060*/  SHF.R.S32.HI R0, RZ, 0x1f, R19 ;  /* 0x0000001fff007819 */ /* 0x002fc80000011413 */
[----:B------:R-:W-:Y:S02]  /*0070*/  LEA.HI R4, R0, R19, RZ, 0x4 ;  /* 0x0000001300047211 */ /* 0x000fe400078f20ff */
[----:B---3--:R-:W-:Y:S02]  /*0080*/  SHF.L.U32 R11, R15, 0x2, RZ ;  /* 0x000000020f0b7819 */ /* 0x008fe400000006ff */
[----:B------:R-:W-:Y:S02]  /*0090*/  LOP3.LUT R4, R4, 0xfffffff0, RZ, 0xc0, !PT ;  /* 0xfffffff004047812 */ /* 0x000fe400078ec0ff */
[----:B------:R-:W-:Y:S02]  /*00a0*/  LOP3.LUT R0, R11, 0xfc, RZ, 0xc0, !PT ;  /* 0x000000fc0b007812 */ /* 0x000fe400078ec0ff */
[----:B------:R-:W-:Y:S02]  /*00b0*/  IADD3 R5, -R4, R19, RZ ;  /* 0x0000001304057210 */ /* 0x000fe40007ffe1ff */
[----:B------:R-:W-:-:S03]  /*00c0*/  LEA R9, R19, R0, 0x8 ;  /* 0x0000000013097211 */ /* 0x000fc600078e40ff */
[----:B--2---:R-:W-:-:S04]  /*00d0*/  IMAD.WIDE R12, R5, 0x4, R12 ;  /* 0x00000004050c7825 */ /* 0x004fc800078e020c */
[----:B----4-:R-:W-:Y:S02]  /*00e0*/  IMAD.WIDE R2, R9, 0x4, R2 ;  /* 0x0000000409027825 */ /* 0x010fe400078e0202 */
[----:B------:R-:W2:Y:S04]  /*00f0*/  LDG.E.EL R12, desc[UR6][R12.64] ;  /* 0x000000060c0c7981 */ /* 0x000ea8000c2e1900 */
[----:B------:R-:W2:Y:S01]  /*0100*/  LDG.E.128 R4, desc[UR6][R2.64] ;  /* 0x0000000602047981 */ /* 0x000ea2000c1e1d00 */
[----:B------:R-:W1:Y:S01]  /*0110*/  S2UR UR5, SR_CgaCtaId ;  /* 0x00000000000579c3 */ /* 0x000e620000008800 */
[C---:B------:R-:W-:Y:S01]  /*0120*/  LOP3.LUT P1, RZ, R15.reuse, 0x1f, RZ, 0xc0, !PT ;  /* 0x0000001f0fff7812 */ /* 0x040fe2000782c0ff */
[----:B------:R-:W-:Y:S01]  /*0130*/  UMOV UR4, 0x400 ;  /* 0x0000040000047882 */ /* 0x000fe20000000000 */
[----:B------:R-:W-:Y:S01]  /*0140*/  ISETP.GE.AND P2, PT, R15, 0x2, PT ;  /* 0x000000020f00780c */ /* 0x000fe20003f46270 */
[----:B-1----:R-:W-:Y:S01]  /*0150*/  UPRMT UR4, UR5, 0x654, UR4 ;  /* 0x0000065405047896 */ /* 0x002fe20008000004 */
[--C-:B--2---:R-:W-:Y:S01]  /*0160*/  FADD R4, R4, R12.reuse ;  /* 0x0000000c04047221 */ /* 0x104fe20000000000 */
[--C-:B------:R-:W-:Y:S01]  /*0170*/  FADD R5, R5, R12.reuse ;  /* 0x0000000c05057221 */ /* 0x100fe20000000000 */
[----:B------:R-:W-:-:S03]  /*0180*/  FADD R6, R6, R12 ;  /* 0x0000000c06067221 */ /* 0x000fc60000000000 */
[----:B------:R-:W-:Y:S01]  /*0190*/  FADD R17, R4, R5 ;  /* 0x0000000504117221 */ /* 0x000fe20000000000 */
[----:B------:R-:W-:-:S03]  /*01a0*/  FADD R7, R7, R12 ;  /* 0x0000000c07077221 */ /* 0x000fc60000000000 */
[----:B------:R-:W-:-:S04]  /*01b0*/  FADD R0, R6, R17 ;  /* 0x0000001106007221 */ /* 0x000fc80000000000 */
[----:B------:R-:W-:-:S05]  /*01c0*/  FADD R0, R7, R0 ;  /* 0x0000000007007221 */ /* 0x000fca0000000000 */
[----:B------:R-:W1:Y:S02]  /*01d0*/  SHFL.BFLY PT, R17, R0, 0x10, 0x1f ;  /* 0x0e001f0000117f89 */ /* 0x000e6400000e0000 */
[----:B-1----:R-:W-:-:S05]  /*01e0*/  FADD R17, R0, R17 ;  /* 0x0000001100117221 */ /* 0x002fca0000000000 */
[----:B------:R-:W1:Y:S02]  /*01f0*/  SHFL.BFLY PT, R14, R17, 0x8, 0x1f ;  /* 0x0d001f00110e7f89 */ /* 0x000e6400000e0000 */
[----:B-1----:R-:W-:-:S05]  /*0200*/  FADD R14, R17, R14 ;  /* 0x0000000e110e7221 */ /* 0x002fca0000000000 */
[----:B------:R-:W1:Y:S02]  /*0210*/  SHFL.BFLY PT, R13, R14, 0x4, 0x1f ;  /* 0x0c801f000e0d7f89 */ /* 0x000e6400000e0000 */
[----:B-1----:R-:W-:-:S05]  /*0220*/  FADD R13, R14, R13 ;  /* 0x0000000d0e0d7221 */ /* 0x002fca0000000000 */
[----:B------:R-:W1:Y:S02]  /*0230*/  SHFL.BFLY PT, R12, R13, 0x2, 0x1f ;  /* 0x0c401f000d0c7f89 */ /* 0x000e6400000e0000 */
[----:B-1----:R-:W-:-:S05]  /*0240*/  FADD R16, R13, R12 ;  /* 0x0000000c0d107221 */ /* 0x002fca0000000000 */
[----:B------:R-:W1:Y:S01]  /*0250*/  SHFL.BFLY PT, R21, R16, 0x1, 0x1f ;  /* 0x0c201f0010157f89 */ /* 0x000e6200000e0000 */
[----:B------:R-:W-:-:S04]  /*0260*/  SHF.R.U32.HI R12, RZ, 0x3, R15 ;  /* 0x00000003ff0c7819 */ /* 0x000fc8000001160f */
[----:B------:R-:W-:Y:S01]  /*0270*/  LOP3.LUT R12, R12, 0x4, RZ, 0xc0, !PT ;  /* 0x000000040c0c7812 */ /* 0x000fe200078ec0ff */
[----:B-1----:R-:W-:-:S05]  /*0280*/  FADD R21, R16, R21 ;  /* 0x0000001510157221 */ /* 0x002fca0000000000 */
[----:B------:R-:W-:Y:S01]  /*0290*/  @!P1 STS [R12+UR4], R21 ;  /* 0x000000150c009988 */ /* 0x000fe20008000804 */
[----:B------:R-:W-:Y:S06]  /*02a0*/  BAR.SYNC.DEFER_BLOCKING 0x0 ;  /* 0x0000000000007b1d */ /* 0x000fec0000010000 */
[----:B------:R-:W1:Y:S01]  /*02b0*/  @!P2 LDS R8, [R11+UR4] ;  /* 0x000000040b08a984 */ /* 0x000e620008000800 */
[----:B------:R-:W-:-:S04]  /*02c0*/  LOP3.LUT R0, R15, 0x1, RZ, 0xc0, !PT ;  /* 0x000000010f007812 */ /* 0x000fc800078ec0ff */
[----:B------:R-:W-:-:S04]  /*02d0*/  ISETP.NE.U32.AND P0, PT, R0, 0x1, PT ;  /* 0x000000010000780c */ /* 0x000fc80003f05070 */
[----:B------:R-:W-:Y:S01]  /*02e0*/  ISETP.LT.AND P0, PT, R15, 0x2, P0 ;  /* 0x000000020f00780c */ /* 0x000fe20000701270 */
[----:B-1----:R-:W1:Y:S02]  /*02f0*/  SHFL.BFLY PT, R13, R8, 0x1, 0x1f ;  /* 0x0c201f00080d7f89 */ /* 0x002e6400000e0000 */
[----:B-1----:R-:W-:-:S10]  /*0300*/  FADD R18, R8, R13 ;  /* 0x0000000d08127221 */ /* 0x002fd40000000000 */
[----:B------:R-:W-:Y:S01]  /*0310*/  @P0 STS [R11+UR4], R18 ;  /* 0x000000120b000988 */ /* 0x000fe20008000804 */
[----:B------:R-:W-:Y:S06]  /*0320*/  BAR.SYNC.DEFER_BLOCKING 0x0 ;  /* 0x0000000000007b1d */ /* 0x000fec0000010000 */
[----:B------:R-:W1:Y:S02]  /*0330*/  LDS R0, [UR4] ;  /* 0x00000004ff007984 */ /* 0x000e640008000800 */
[----:B-1----:R-:W-:-:S04]  /*0340*/  FADD R0, RZ, R0 ;  /* 0x00000000ff007221 */ /* 0x002fc80000000000 */
[----:B------:R-:W-:-:S04]  /*0350*/  FMUL R0, R0, 0.00390625 ;  /* 0x3b80000000007820 */ /* 0x000fc80000400000 */
[--C-:B------:R-:W-:Y:S01]  /*0360*/  FADD R20, R5, -R0.reuse ;  /* 0x8000000005147221 */ /* 0x100fe20000000000 */
[----:B------:R-:W-:-:S03]  /*0370*/  FADD R8, R4, -R0 ;  /* 0x8000000004087221 */ /* 0x000fc60000000000 */
[----:B------:R-:W-:Y:S01]  /*0380*/  FMUL R13, R20, R20 ;  /* 0x00000014140d7220 */ /* 0x000fe20000400000 */
[----:B------:R-:W-:-:S03]  /*0390*/  FADD R16, R6, -R0 ;  /* 0x8000000006107221 */ /* 0x000fc60000000000 */
[----:B------:R-:W-:Y:S01]  /*03a0*/  FFMA R13, R8, R8, R13 ;  /* 0x00000008080d7223 */ /* 0x000fe2000000000d */
[----:B------:R-:W-:-:S03]  /*03b0*/  FADD R14, R7, -R0 ;  /* 0x80000000070e7221 */ /* 0x000fc60000000000 */
[----:B------:R-:W-:-:S04]  /*03c0*/  FFMA R13, R16, R16, R13 ;  /* 0x00000010100d7223 */ /* 0x000fc8000000000d */
[----:B------:R-:W-:-:S05]  /*03d0*/  FFMA R13, R14, R14, R13 ;  /* 0x0000000e0e0d7223 */ /* 0x000fca000000000d */
        /* <DEDUP_REMOVED lines=8> */
[----:B------:R-:W1:Y:S02]  /*0460*/  SHFL.BFLY PT, R24, R21, 0x1, 0x1f ;  /* 0x0c201f0015187f89 */ /* 0x000e6400000e0000 */
[----:B-1----:R-:W-:Y:S01]  /*0470*/  FADD R23, R21, R24 ;  /* 0x0000001815177221 */ /* 0x002fe20000000000 */
[----:B------:R-:W-:Y:S06]  /*0480*/  BAR.SYNC.DEFER_BLOCKING 0x0 ;  /* 0x0000000000007b1d */ /* 0x000fec0000010000 */
[----:B------:R-:W-:Y:S02]  /*0490*/  @!P1 STS [R12+UR4], R23 ;  /* 0x000000170c009988 */ /* 0x000fe40008000804 */
[----:B------:R-:W-:Y:S06]  /*04a0*/  BAR.SYNC.DEFER_BLOCKING 0x0 ;  /* 0x0000000000007b1d */ /* 0x000fec0000010000 */
[----:B------:R-:W1:Y:S04]  /*04b0*/  @!P2 LDS R10, [R11+UR4] ;  /* 0x000000040b0aa984 */ /* 0x000e680008000800 */
[----:B-1----:R-:W1:Y:S02]  /*04c0*/  SHFL.BFLY PT, R13, R10, 0x1, 0x1f ;  /* 0x0c201f000a0d7f89 */ /* 0x002e6400000e0000 */
[----:B-1----:R-:W-:-:S05]  /*04d0*/  FADD R18, R10, R13 ;  /* 0x0000000d0a127221 */ /* 0x002fca0000000000 */
[----:B------:R-:W-:Y:S01]  /*04e0*/  @P0 STS [R11+UR4], R18 ;  /* 0x000000120b000988 */ /* 0x000fe20008000804 */
[----:B------:R-:W-:Y:S06]  /*04f0*/  BAR.SYNC.DEFER_BLOCKING 0x0 ;  /* 0x0000000000007b1d */ /* 0x000fec0000010000 */
[----:B------:R-:W1:Y:S01]  /*0500*/  LDS R13, [UR4] ;  /* 0x00000004ff0d7984 */ /* 0x000e620008000800 */
[----:B------:R-:W-:Y:S01]  /*0510*/  HFMA2.MMA R22, -RZ, RZ, 0.9375, 0 ;  /* 0x3b800000ff167435 */ /* 0x000fe200000001ff */
[----:B-1----:R-:W-:-:S09]  /*0520*/  FADD R13, RZ, R13 ;  /* 0x0000000dff0d7221 */ /* 0x002fd20000000000 */
[----:B------:R-:W-:-:S04]  /*0530*/  FFMA R13, R13, R22, 9.9999997473787516356e-06 ;  /* 0x3727c5ac0d0d7423 */ /* 0x000fc80000000016 */
[----:B------:R-:W1:Y:S02]  /*0540*/  MUFU.RSQ R21, R13 ;  /* 0x0000000d00157308 */ /* 0x000e640000001400 */
[-C--:B-1----:R-:W-:Y:S01]  /*0550*/  FMUL R8, R8, R21.reuse ;  /* 0x0000001508087220 */ /* 0x082fe20000400000 */
[----:B------:R-:W-:-:S03]  /*0560*/  FMUL R20, R20, R21 ;  /* 0x0000001514147220 */ /* 0x000fc60000400000 */
[----:B------:R-:W-:Y:S01]  /*0570*/  FMUL R12, R8, 1.4426950216293334961 ;  /* 0x3fb8aa3b080c7820 */ /* 0x000fe20000400000 */
[----:B------:R-:W-:-:S05]  /*0580*/  FMUL R17, R20, 1.4426950216293334961 ;  /* 0x3fb8aa3b14117820 */ /* 0x000fca0000400000 */
[----:B------:R-:W1:Y:S01]  /*0590*/  FRND R12, R12 ;  /* 0x0000000c000c7307 */ /* 0x000e620000201000 */
[----:B------:R-:W-:Y:S01]  /*05a0*/  FADD.FTZ R10, |R8|, -RZ ;  /* 0x800000ff080a7221 */ /* 0x000fe20000010200 */
[----:B------:R-:W-:-:S06]  /*05b0*/  FADD.FTZ R18, |R20|, -RZ ;  /* 0x800000ff14127221 */ /* 0x000fcc0000010200 */
[----:B------:R-:W2:Y:S01]  /*05c0*/  FRND R17, R17 ;  /* 0x0000001100117307 */ /* 0x000ea20000201000 */
[----:B------:R-:W-:Y:S02]  /*05d0*/  FSETP.GEU.AND P0, PT, R10, 0.40999999642372131348, PT ;  /* 0x3ed1eb850a00780b */ /* 0x000fe40003f0e000 */
[----:B------:R-:W-:Y:S02]  /*05e0*/  FSETP.GEU.AND P1, PT, R18, 0.40999999642372131348, PT ;  /* 0x3ed1eb851200780b */ /* 0x000fe40003f2e000 */
[----:B-1----:R-:W-:Y:S01]  /*05f0*/  FSEL R11, R12, RZ, P0 ;  /* 0x000000ff0c0b7208 */ /* 0x002fe20000000000 */
[----:B------:R-:W-:Y:S01]  /*0600*/  FMUL R10, R16, R21 ;  /* 0x00000015100a7220 */ /* 0x000fe20000400000 */
[----:B------:R-:W-:-:S03]  /*0610*/  MOV R12, 0x3ab5ebe6 ;  /* 0x3ab5ebe6000c7802 */ /* 0x000fc60000000f00 */
[----:B------:R-:W-:Y:S01]  /*0620*/  FFMA.FTZ R16, -R11, 0.693145751953125, R8 ;  /* 0x3f3172000b107823 */ /* 0x000fe20000010108 */
[----:B--2---:R-:W-:-:S03]  /*0630*/  FSEL R13, R17, RZ, P1 ;  /* 0x000000ff110d7208 */ /* 0x004fc60000800000 */
[C---:B------:R-:W-:Y:S01]  /*0640*/  FFMA.FTZ R17, -R11.reuse, 1.428606765330187045e-06, R16 ;  /* 0x35bfbe8e0b117823 */ /* 0x040fe20000010110 */
[----:B------:R-:W-:Y:S01]  /*0650*/  FSETP.NEU.AND P3, PT, R11, 128, PT ;  /* 0x430000000b00780b */ /* 0x000fe20003f6d000 */
[----:B------:R-:W-:Y:S01]  /*0660*/  FFMA.FTZ R24, -R13, 0.693145751953125, R20 ;  /* 0x3f3172000d187823 */ /* 0x000fe20000010114 */
[----:B------:R-:W-:Y:S01]  /*0670*/  LOP3.LUT P0, RZ, R15, 0x3f, RZ, 0xc0, !PT ;  /* 0x0000003f0fff7812 */ /* 0x000fe2000780c0ff */
[----:B------:R-:W-:Y:S01]  /*0680*/  FMUL R22, R10, 1.4426950216293334961 ;  /* 0x3fb8aa3b0a167820 */ /* 0x000fe20000400000 */
[----:B------:R-:W-:Y:S01]  /*0690*/  FSEL R16, R11, 127, P3 ;  /* 0x42fe00000b107808 */ /* 0x000fe20001800000 */
[----:B------:R-:W-:Y:S01]  /*06a0*/  FFMA.FTZ R15, -R13, 1.428606765330187045e-06, R24 ;  /* 0x35bfbe8e0d0f7823 */ /* 0x000fe20000010118 */
[----:B------:R-:W-:Y:S01]  /*06b0*/  FFMA.FTZ R26, R17, R12, 0.0083824126049876213074 ;  /* 0x3c095663111a7423 */ /* 0x000fe2000001000c */
[----:B------:R-:W-:Y:S01]  /*06c0*/  FMUL R18, R14, R21 ;  /* 0x000000150e127220 */ /* 0x000fe20000400000 */
[----:B------:R-:W-:Y:S01]  /*06d0*/  FSETP.NEU.AND P4, PT, R13, 128, PT ;  /* 0x430000000d00780b */ /* 0x000fe20003f8d000 */
[----:B------:R1:W2:Y:S01]  /*06e0*/  FRND R14, R22 ;  /* 0x00000016000e7307 */ /* 0x0002a20000201000 */
[----:B------:R-:W-:Y:S01]  /*06f0*/  FFMA.FTZ R26, R17, R26, 0.041667830199003219604 ;  /* 0x3d2aabe3111a7423 */ /* 0x000fe2000001001a */
[----:B------:R-:W-:Y:S01]  /*0700*/  FADD.FTZ R23, |R18|, -RZ ;  /* 0x800000ff12177221 */ /* 0x000fe20000010200 */
[----:B------:R-:W-:Y:S01]  /*0710*/  FSEL R13, R13, 127, P4 ;  /* 0x42fe00000d0d7808 */ /* 0x000fe20002000000 */
[----:B-1----:R-:W-:-:S04]  /*0720*/  FFMA.FTZ R22, R15, R12, 0.0083824126049876213074 ;  /* 0x3c0956630f167423 */ /* 0x002fc8000001000c */
[----:B------:R-:W1:Y:S01]  /*0730*/  MUFU.EX2 R16, R16 ;  /* 0x0000001000107308 */ /* 0x000e620000000800 */
[----:B------:R-:W-:Y:S01]  /*0740*/  FFMA.FTZ R26, R17, R26, 0.16666397452354431152 ;  /* 0x3e2aa9f6111a7423 */ /* 0x000fe2000001001a */
[----:B------:R-:W-:Y:S01]  /*0750*/  FFMA.FTZ R24, R15, R22, 0.041667830199003219604 ;  /* 0x3d2aabe30f187423 */ /* 0x000fe20000010016 */
[----:B------:R-:W-:Y:S01]  /*0760*/  FMUL R18, R18, 1.4426950216293334961 ;  /* 0x3fb8aa3b12127820 */ /* 0x000fe20000400000 */
[----:B------:R-:W-:Y:S01]  /*0770*/  FSETP.GEU.AND P5, PT, R23, 0.40999999642372131348, PT ;  /* 0x3ed1eb851700780b */ /* 0x000fe20003fae000 */
[----:B------:R-:W-:Y:S01]  /*0780*/  FADD.FTZ R23, |R10|, -RZ ;  /* 0x800000ff0a177221 */ /* 0x000fe20000010200 */
[----:B------:R-:W-:Y:S02]  /*0790*/  FFMA.FTZ R24, R15, R24, 0.16666397452354431152 ;  /* 0x3e2aa9f60f187423 */ /* 0x000fe40000010018 */
[----:B------:R-:W3:Y:S01]  /*07a0*/  MUFU.EX2 R22, R13 ;  /* 0x0000000d00167308 */ /* 0x000ee20000000800 */
[----:B------:R-:W-:Y:S01]  /*07b0*/  FFMA.FTZ R26, R17, R26, 0.49999994039535522461 ;  /* 0x3efffffe111a7423 */ /* 0x000fe2000001001a */
[----:B------:R-:W-:Y:S01]  /*07c0*/  FFMA.FTZ R24, R15, R24, 0.49999994039535522461 ;  /* 0x3efffffe0f187423 */ /* 0x000fe20000010018 */
[----:B------:R-:W-:-:S02]  /*07d0*/  FSETP.GEU.AND P1, PT, R23, 0.40999999642372131348, PT ;  /* 0x3ed1eb851700780b */ /* 0x000fc40003f2e000 */
[----:B------:R-:W-:-:S03]  /*07e0*/  FMUL R26, R17, R26 ;  /* 0x0000001a111a7220 */ /* 0x000fc60000400000 */
[----:B------:R-:W4:Y:S01]  /*07f0*/  FRND R18, R18 ;  /* 0x0000001200127307 */ /* 0x000f220000201000 */
[----:B------:R-:W-:Y:S01]  /*0800*/  FSEL R23, R11, 127, P3 ;  /* 0x42fe00000b177808 */ /* 0x000fe20001800000 */
[----:B------:R-:W-:Y:S01]  /*0810*/  FMUL R24, R15, R24 ;  /* 0x000000180f187220 */ /* 0x000fe20000400000 */
[----:B------:R-:W-:Y:S01]  /*0820*/  FFMA.FTZ R17, R17, R26, R17 ;  /* 0x0000001a11117223 */ /* 0x000fe20000010011 */
[----:B--2---:R-:W-:Y:S01]  /*0830*/  FSEL R25, R14, RZ, P1 ;  /* 0x000000ff0e197208 */ /* 0x004fe20000800000 */
[----:B-1----:R-:W-:Y:S01]  /*0840*/  FADD R11, R16, -1 ;  /* 0xbf800000100b7421 */ /* 0x002fe20000000000 */
[----:B------:R-:W-:Y:S01]  /*0850*/  FFMA.FTZ R15, R15, R24, R15 ;  /* 0x000000180f0f7223 */ /* 0x000fe2000001000f */
[----:B------:R-:W-:Y:S02]  /*0860*/  FSETP.NEU.AND P2, PT, R8, RZ, PT ;  /* 0x000000ff0800720b */ /* 0x000fe40003f4d000 */
[----:B------:R-:W-:Y:S01]  /*0870*/  FFMA.FTZ R24, R16, R17, R11 ;  /* 0x0000001110187223 */ /* 0x000fe2000001000b */
[----:B---3--:R-:W-:Y:S01]  /*0880*/  FADD R11, R22, -1 ;  /* 0xbf800000160b7421 */ /* 0x008fe20000000000 */
[----:B------:R-:W-:Y:S01]  /*0890*/  FFMA.FTZ R16, -R25, 0.693145751953125, R10 ;  /* 0x3f31720019107823 */ /* 0x000fe2000001010a */
[----:B------:R-:W-:Y:S01]  /*08a0*/  FADD R26, R7, -R0 ;  /* 0x80000000071a7221 */ /* 0x000fe20000000000 */
[----:B------:R-:W-:Y:S01]  /*08b0*/  @!P3 FADD R24, R24, R24 ;  /* 0x000000181818b221 */ /* 0x000fe20000000000 */
[----:B------:R-:W-:Y:S01]  /*08c0*/  FFMA.FTZ R14, R22, R15, R11 ;  /* 0x0000000f160e7223 */ /* 0x000fe2000001000b */
[----:B------:R-:W-:Y:S01]  /*08d0*/  FFMA.FTZ R17, -R25, 1.428606765330187045e-06, R16 ;  /* 0x35bfbe8e19117823 */ /* 0x000fe20000010110 */
[----:B----4-:R-:W-:Y:S01]  /*08e0*/  FSEL R22, R18, RZ, P5 ;  /* 0x000000ff12167208 */ /* 0x010fe20002800000 */
[----:B------:R-:W-:Y:S01]  /*08f0*/  FMUL R11, R26, R21 ;  /* 0x000000151a0b7220 */ /* 0x000fe20000400000 */
[----:B------:R-:W-:Y:S01]  /*0900*/  FSETP.GT.AND P6, PT, R23, 128, PT ;  /* 0x430000001700780b */ /* 0x000fe20003fc4000 */
[----:B------:R-:W-:Y:S01]  /*0910*/  FFMA.FTZ R16, R17, R12, 0.0083824126049876213074 ;  /* 0x3c09566311107423 */ /* 0x000fe2000001000c */
[----:B------:R-:W-:Y:S01]  /*0920*/  FSETP.GEU.AND P1, PT, R23, -25, PT ;  /* 0xc1c800001700780b */ /* 0x000fe20003f2e000 */
[----:B------:R-:W-:Y:S01]  /*0930*/  FFMA.FTZ R15, -R22, 0.693145751953125, R11 ;  /* 0x3f317200160f7823 */ /* 0x000fe2000001010b */
[----:B------:R-:W-:-:S02]  /*0940*/  FSEL R24, R24, +INF , !P6 ;  /* 0x7f80000018187808 */ /* 0x000fc40007000000 */
[----:B------:R-:W-:Y:S01]  /*0950*/  FSETP.NEU.AND P3, PT, R25, 128, PT ;  /* 0x430000001900780b */ /* 0x000fe20003f6d000 */
[----:B------:R-:W-:Y:S01]  /*0960*/  FFMA.FTZ R18, R17, R16, 0.041667830199003219604 ;  /* 0x3d2aabe311127423 */ /* 0x000fe20000010010 */
[----:B------:R-:W-:Y:S01]  /*0970*/  FADD R23, R8, R8 ;  /* 0x0000000808177221 */ /* 0x000fe20000000000 */
[----:B------:R-:W-:Y:S01]  /*0980*/  @P2 FSEL R23, R24, -1, P1 ;  /* 0xbf80000018172808 */ /* 0x000fe20000800000 */
[C---:B------:R-:W-:Y:S01]  /*0990*/  FFMA.FTZ R15, -R22.reuse, 1.428606765330187045e-06, R15 ;  /* 0x35bfbe8e160f7823 */ /* 0x040fe2000001010f */
[----:B------:R-:W-:Y:S02]  /*09a0*/  FSEL R16, R25, 127, P3 ;  /* 0x42fe000019107808 */ /* 0x000fe40001800000 */
[C---:B------:R-:W-:Y:S01]  /*09b0*/  FSETP.NEU.AND P2, PT, R22.reuse, 128, PT ;  /* 0x430000001600780b */ /* 0x040fe20003f4d000 */
[----:B------:R-:W-:Y:S01]  /*09c0*/  FFMA.FTZ R24, R17, R18, 0.16666397452354431152 ;  /* 0x3e2aa9f611187423 */ /* 0x000fe20000010012 */
[----:B------:R-:W-:Y:S01]  /*09d0*/  FFMA.FTZ R26, R15, R12, 0.0083824126049876213074 ;  /* 0x3c0956630f1a7423 */ /* 0x000fe2000001000c */
[----:B------:R-:W1:Y:S01]  /*09e0*/  MUFU.EX2 R18, R16 ;  /* 0x0000001000127308 */ /* 0x000e620000000800 */
[----:B------:R-:W-:-:S02]  /*09f0*/  FSEL R12, R22, 127, P2 ;  /* 0x42fe0000160c7808 */ /* 0x000fc40001000000 */
[----:B------:R-:W-:Y:S01]  /*0a00*/  FSETP.GEU.AND P1, PT, R13, -25, PT ;  /* 0xc1c800000d00780b */ /* 0x000fe20003f2e000 */
[----:B------:R-:W-:Y:S01]  /*0a10*/  FFMA.FTZ R26, R15, R26, 0.041667830199003219604 ;  /* 0x3d2aabe30f1a7423 */ /* 0x000fe2000001001a */
[----:B------:R-:W-:Y:S01]  /*0a20*/  FSETP.GT.AND P6, PT, R13, 128, PT ;  /* 0x430000000d00780b */ /* 0x000fe20003fc4000 */
[----:B------:R-:W-:Y:S02]  /*0a30*/  FFMA.FTZ R24, R17, R24, 0.49999994039535522461 ;  /* 0x3efffffe11187423 */ /* 0x000fe40000010018 */
[----:B------:R-:W2:Y:S01]  /*0a40*/  MUFU.EX2 R13, R12 ;  /* 0x0000000c000d7308 */ /* 0x000ea20000000800 */
[----:B------:R-:W-:Y:S01]  /*0a50*/  @!P4 FADD R14, R14, R14 ;  /* 0x0000000e0e0ec221 */ /* 0x000fe20000000000 */
[----:B------:R-:W-:Y:S01]  /*0a60*/  FFMA.FTZ R26, R15, R26, 0.16666397452354431152 ;  /* 0x3e2aa9f60f1a7423 */ /* 0x000fe2000001001a */
[----:B------:R-:W-:Y:S01]  /*0a70*/  FSETP.NEU.AND P4, PT, R20, RZ, PT ;  /* 0x000000ff1400720b */ /* 0x000fe20003f8d000 */
[----:B------:R-:W-:Y:S02]  /*0a80*/  FMUL R24, R17, R24 ;  /* 0x0000001811187220 */ /* 0x000fe40000400000 */
[----:B------:R-:W-:Y:S01]  /*0a90*/  FFMA.FTZ R26, R15, R26, 0.49999994039535522461 ;  /* 0x3efffffe0f1a7423 */ /* 0x000fe2000001001a */
[----:B-1----:R-:W-:Y:S01]  /*0aa0*/  FADD R25, R18, -1 ;  /* 0xbf80000012197421 */ /* 0x002fe20000000000 */
[----:B------:R-:W-:Y:S01]  /*0ab0*/  FFMA.FTZ R17, R17, R24, R17 ;  /* 0x0000001811117223 */ /* 0x000fe20000010011 */
[----:B------:R-:W-:Y:S01]  /*0ac0*/  FSEL R14, R14, +INF , !P6 ;  /* 0x7f8000000e0e7808 */ /* 0x000fe20007000000 */
[----:B------:R-:W-:-:S02]  /*0ad0*/  FMUL R26, R15, R26 ;  /* 0x0000001a0f1a7220 */ /* 0x000fc40000400000 */
[----:B------:R-:W-:Y:S01]  /*0ae0*/  FFMA.FTZ R18, R18, R17, R25 ;  /* 0x0000001112127223 */ /* 0x000fe20000010019 */
[----:B------:R-:W-:Y:S01]  /*0af0*/  FADD R25, R20, R20 ;  /* 0x0000001414197221 */ /* 0x000fe20000000000 */
[----:B------:R-:W-:Y:S01]  /*0b00*/  FFMA.FTZ R26, R15, R26, R15 ;  /* 0x0000001a0f1a7223 */ /* 0x000fe2000001000f */
[C---:B--2---:R-:W-:Y:S01]  /*0b10*/  FADD R22, R13.reuse, -1 ;  /* 0xbf8000000d167421 */ /* 0x044fe20000000000 */
[C---:B------:R-:W-:Y:S02]  /*0b20*/  FSETP.GEU.AND P5, PT, R16.reuse, -25, PT ;  /* 0xc1c800001000780b */ /* 0x040fe40003fae000 */
[----:B------:R-:W-:Y:S02]  /*0b30*/  FSETP.GT.AND P6, PT, R16, 128, PT ;  /* 0x430000001000780b */ /* 0x000fe40003fc4000 */
[----:B------:R-:W-:Y:S01]  /*0b40*/  @P4 FSEL R25, R14, -1, P1 ;  /* 0xbf8000000e194808 */ /* 0x000fe20000800000 */
[----:B------:R-:W1:Y:S01]  /*0b50*/  LDC.64 R16, c[0x0][0x230] ;  /* 0x00008c00ff107b82 */ /* 0x000e620000000a00 */
[----:B------:R-:W-:Y:S01]  /*0b60*/  FSETP.NEU.AND P1, PT, R10, RZ, PT ;  /* 0x000000ff0a00720b */ /* 0x000fe20003f2d000 */
[----:B------:R-:W-:Y:S01]  /*0b70*/  FFMA.FTZ R22, R13, R26, R22 ;  /* 0x0000001a0d167223 */ /* 0x000fe20000010016 */
[----:B------:R2:W-:Y:S05]  /*0b80*/  STG.E.128 desc[UR6][R2.64], R4 ;  /* 0x0000000402007986 */ /* 0x0005ea000c101d06 */
[----:B------:R-:W3:Y:S01]  /*0b90*/  LDC.64 R14, c[0x0][0x218] ;  /* 0x00008600ff0e7b82 */ /* 0x000ee20000000a00 */
[----:B------:R-:W-:Y:S01]  /*0ba0*/  @!P3 FADD R18, R18, R18 ;  /* 0x000000121212b221 */ /* 0x000fe20000000000 */
[----:B------:R-:W-:-:S06]  /*0bb0*/  @!P2 FADD R22, R22, R22 ;  /* 0x000000161616a221 */ /* 0x000fcc0000000000 */
[----:B------:R-:W-:Y:S01]  /*0bc0*/  BAR.SYNC.DEFER_BLOCKING 0x0 ;  /* 0x0000000000007b1d */ /* 0x000fe20000010000 */
[----:B------:R-:W-:Y:S02]  /*0bd0*/  FSETP.NEU.AND P2, PT, R11, RZ, PT ;  /* 0x000000ff0b00720b */ /* 0x000fe40003f4d000 */
[C---:B------:R-:W-:Y:S02]  /*0be0*/  FSETP.GT.AND P4, PT, R12.reuse, 128, PT ;  /* 0x430000000c00780b */ /* 0x040fe40003f84000 */
[----:B------:R-:W-:-:S03]  /*0bf0*/  FSETP.GEU.AND P3, PT, R12, -25, PT ;  /* 0xc1c800000c00780b */ /* 0x000fc60003f6e000 */
[----:B------:R-:W4:Y:S01]  /*0c00*/  LDC.64 R12, c[0x0][0x228] ;  /* 0x00008a00ff0c7b82 */ /* 0x000f220000000a00 */
[----:B------:R-:W-:Y:S01]  /*0c10*/  FSEL R18, R18, +INF , !P6 ;  /* 0x7f80000012127808 */ /* 0x000fe20007000000 */
[----:B------:R-:W-:-:S03]  /*0c20*/  FADD R27, R10, R10 ;  /* 0x0000000a0a1b7221 */ /* 0x000fc60000000000 */
[----:B------:R-:W-:Y:S02]  /*0c30*/  @P1 FSEL R27, R18, -1, P5 ;  /* 0xbf800000121b1808 */ /* 0x000fe40002800000 */
[----:B------:R-:W-:Y:S02]  /*0c40*/  FSEL R18, R22, +INF , !P4 ;  /* 0x7f80000016127808 */ /* 0x000fe40006000000 */
[----:B------:R-:W-:Y:S02]  /*0c50*/  FSETP.GT.AND P1, PT, R10, RZ, PT ;  /* 0x000000ff0a00720b */ /* 0x000fe40003f24000 */
[----:B------:R-:W-:Y:S01]  /*0c60*/  FSEL R18, R18, -1, P3 ;  /* 0xbf80000012127808 */ /* 0x000fe20001800000 */
[----:B------:R-:W-:Y:S01]  /*0c70*/  @!P2 FADD R18, R11, R11 ;  /* 0x0000000b0b12a221 */ /* 0x000fe20000000000 */
[----:B------:R-:W-:Y:S02]  /*0c80*/  FSEL R10, R10, R27, P1 ;  /* 0x0000001b0a0a7208 */ /* 0x000fe40000800000 */
[----:B------:R-:W-:-:S02]  /*0c90*/  FSETP.GT.AND P3, PT, R20, RZ, PT ;  /* 0x000000ff1400720b */ /* 0x000fc40003f64000 */
[----:B------:R-:W-:Y:S02]  /*0ca0*/  FSETP.GT.AND P4, PT, R8, RZ, PT ;  /* 0x000000ff0800720b */ /* 0x000fe40003f84000 */
[----:B------:R-:W-:Y:S01]  /*0cb0*/  FSETP.GT.AND P1, PT, R11, RZ, PT ;  /* 0x000000ff0b00720b */ /* 0x000fe20003f24000 */
[----:B-1----:R-:W-:Y:S01]  /*0cc0*/  IMAD.WIDE R16, R9, 0x4, R16 ;  /* 0x0000000409107825 */ /* 0x002fe200078e0210 */
[----:B------:R-:W-:Y:S02]  /*0cd0*/  FSEL R9, R20, R25, P3 ;  /* 0x0000001914097208 */ /* 0x000fe40001800000 */
[----:B------:R-:W-:Y:S01]  /*0ce0*/  FSEL R8, R8, R23, P4 ;  /* 0x0000001708087208 */ /* 0x000fe20002000000 */
[----:B---3--:R-:W-:Y:S01]  /*0cf0*/  IMAD.WIDE R14, R19, 0x4, R14 ;  /* 0x00000004130e7825 */ /* 0x008fe200078e020e */
[----:B------:R-:W-:-:S04]  /*0d00*/  FSEL R11, R11, R18, P1 ;  /* 0x000000120b0b7208 */ /* 0x000fc80000800000 */
[----:B------:R2:W-:Y:S01]  /*0d10*/  @!P0 STG.E desc[UR6][R14.64], R21 ;  /* 0x000000150e008986 */ /* 0x0005e2000c101906 */
[----:B----4-:R-:W-:-:S03]  /*0d20*/  IMAD.WIDE R12, R19, 0x4, R12 ;  /* 0x00000004130c7825 */ /* 0x010fc600078e020c */
[----:B------:R2:W-:Y:S01]  /*0d30*/  STG.E.128 desc[UR6][R16.64], R8 ;  /* 0x0000000810007986 */ /* 0x0005e2000c101d06 */
[----:B------:R-:W-:Y:S05]  /*0d40*/  @P0 EXIT ;  /* 0x000000000000094d */ /* 0x000fea0003800000 */
[----:B------:R-:W-:Y:S01]  /*0d50*/  STG.E desc[UR6][R12.64], R0 ;  /* 0x000000000c007986 */ /* 0x000fe2000c101906 */
[----:B------:R-:W-:Y:S05]  /*0d60*/  EXIT ;  /* 0x000000000000794d */ /* 0x000fea0003800000 */
.L_x_0:
[----:B------:R-:W-:-:S00]  /*0d70*/  BRA `(.L_x_0) ;  /* 0xfffffffc00fc7947 */ /* 0x000fc0000383ffff */
[----:B------:R-:W-:-:S00]  /*0d80*/  NOP ;  /* 0x0000000000007918 */ /* 0x000fc00000000000 */
[----:B------:R-:W-:-:S00]  /*0d90*/  NOP ;  /* 0x0000000000007918 */ /* 0x000fc00000000000 */
[----:B------:R-:W-:-:S00]  /*0da0*/  NOP ;  /* 0x0000000000007918 */ /* 0x000fc00000000000 */
[----:B------:R-:W-:-:S00]  /*0db0*/  NOP ;  /* 0x0000000000007918 */ /* 0x000fc00000000000 */
[----:B------:R-:W-:-:S00]  /*0dc0*/  NOP ;  /* 0x0000000000007918 */ /* 0x000fc00000000000 */
[----:B------:R-:W-:-:S00]  /*0dd0*/  NOP ;  /* 0x0000000000007918 */ /* 0x000fc00000000000 */
[----:B------:R-:W-:-:S00]  /*0de0*/  NOP ;  /* 0x0000000000007918 */ /* 0x000fc00000000000 */
[----:B------:R-:W-:-:S00]  /*0df0*/  NOP ;  /* 0x0000000000007918 */ /* 0x000fc00000000000 */
.L_x_1:


//--------------------- .nv.global.init           --------------------------
	.section	.nv.global.init,"aw",@progbits
.nv.global.init:
	.type		_$_str,@object
	.size		_$_str,(.L_0 - _$_str)
_$_str:
        /*0000*/ 	.byte	0x5f, 0x5f, 0x43, 0x55, 0x44, 0x41, 0x5f, 0x46, 0x54, 0x5a, 0x00
.L_0:


//--------------------- .nv.shared.triton_per_fused__native_batch_norm_legit_convolution_elu_5 --------------------------
	.section	.nv.shared.triton_per_fused__native_batch_norm_legit_convolution_elu_5,"aw",@nobits
	.sectionflags	@""
	.align	16
	.zero		1024


//--------------------- .nv.constant0.triton_per_fused__native_batch_norm_legit_convolution_elu_5 --------------------------
	.section	.nv.constant0.triton_per_fused__native_batch_norm_legit_convolution_elu_5,"a",@progbits
	.sectionflags	@""
	.align	4
.nv.constant0.triton_per_fused__native_batch_norm_legit_convolution_elu_5:
	.zero		576
